//
// Generated by NVIDIA NVVM Compiler
//
// Compiler Build ID: CL-36424714
// Cuda compilation tools, release 13.0, V13.0.88
// Based on NVVM 20.0.0
//

.version 9.0
.target sm_100
.address_size 64

	// .globl	_Z8spmv_cooPiS_S_S_S_i

.visible .entry _Z8spmv_cooPiS_S_S_S_i(
	.param .u64 .ptr .align 1 _Z8spmv_cooPiS_S_S_S_i_param_0,
	.param .u64 .ptr .align 1 _Z8spmv_cooPiS_S_S_S_i_param_1,
	.param .u64 .ptr .align 1 _Z8spmv_cooPiS_S_S_S_i_param_2,
	.param .u64 .ptr .align 1 _Z8spmv_cooPiS_S_S_S_i_param_3,
	.param .u64 .ptr .align 1 _Z8spmv_cooPiS_S_S_S_i_param_4,
	.param .u32 _Z8spmv_cooPiS_S_S_S_i_param_5
)
{
	.reg .pred 	%p<2>;
	.reg .b32 	%r<12>;
	.reg .b64 	%rd<19>;

	ld.param.u64 	%rd1, [_Z8spmv_cooPiS_S_S_S_i_param_0];
	ld.param.u64 	%rd2, [_Z8spmv_cooPiS_S_S_S_i_param_1];
	ld.param.u64 	%rd3, [_Z8spmv_cooPiS_S_S_S_i_param_2];
	ld.param.u64 	%rd4, [_Z8spmv_cooPiS_S_S_S_i_param_3];
	ld.param.u64 	%rd5, [_Z8spmv_cooPiS_S_S_S_i_param_4];
	ld.param.u32 	%r2, [_Z8spmv_cooPiS_S_S_S_i_param_5];
	mov.u32 	%r3, %ctaid.x;
	mov.u32 	%r4, %ntid.x;
	mov.u32 	%r5, %tid.x;
	mad.lo.s32 	%r1, %r3, %r4, %r5;
	setp.ge.s32 	%p1, %r1, %r2;
	@%p1 bra 	$L__BB0_2;
	cvta.to.global.u64 	%rd6, %rd2;
	cvta.to.global.u64 	%rd7, %rd3;
	cvta.to.global.u64 	%rd8, %rd4;
	cvta.to.global.u64 	%rd9, %rd1;
	cvta.to.global.u64 	%rd10, %rd5;
	mul.wide.s32 	%rd11, %r1, 4;
	add.s64 	%rd12, %rd6, %rd11;
	ld.global.u32 	%r6, [%rd12];
	add.s64 	%rd13, %rd7, %rd11;
	ld.global.u32 	%r7, [%rd13];
	mul.wide.s32 	%rd14, %r7, 4;
	add.s64 	%rd15, %rd8, %rd14;
	ld.global.u32 	%r8, [%rd15];
	add.s64 	%rd16, %rd9, %rd11;
	ld.global.u32 	%r9, [%rd16];
	mul.lo.s32 	%r10, %r9, %r8;
	mul.wide.s32 	%rd17, %r6, 4;
	add.s64 	%rd18, %rd10, %rd17;
	atom.global.add.u32 	%r11, [%rd18], %r10;
$L__BB0_2:
	ret;

}
	// .globl	_Z18spmv_coo_coalescedPiS_S_S_i
.visible .entry _Z18spmv_coo_coalescedPiS_S_S_i(
	.param .u64 .ptr .align 1 _Z18spmv_coo_coalescedPiS_S_S_i_param_0,
	.param .u64 .ptr .align 1 _Z18spmv_coo_coalescedPiS_S_S_i_param_1,
	.param .u64 .ptr .align 1 _Z18spmv_coo_coalescedPiS_S_S_i_param_2,
	.param .u64 .ptr .align 1 _Z18spmv_coo_coalescedPiS_S_S_i_param_3,
	.param .u32 _Z18spmv_coo_coalescedPiS_S_S_i_param_4
)
{
	.reg .pred 	%p<2>;
	.reg .b32 	%r<11>;
	.reg .b64 	%rd<15>;

	ld.param.u64 	%rd1, [_Z18spmv_coo_coalescedPiS_S_S_i_param_0];
	ld.param.u64 	%rd2, [_Z18spmv_coo_coalescedPiS_S_S_i_param_1];
	ld.param.u64 	%rd3, [_Z18spmv_coo_coalescedPiS_S_S_i_param_2];
	ld.param.u64 	%rd4, [_Z18spmv_coo_coalescedPiS_S_S_i_param_3];
	ld.param.u32 	%r2, [_Z18spmv_coo_coalescedPiS_S_S_i_param_4];
	mov.u32 	%r3, %ctaid.x;
	mov.u32 	%r4, %ntid.x;
	mov.u32 	%r5, %tid.x;
	mad.lo.s32 	%r1, %r3, %r4, %r5;
	setp.ge.s32 	%p1, %r1, %r2;
	@%p1 bra 	$L__BB1_2;
	cvta.to.global.u64 	%rd5, %rd2;
	cvta.to.global.u64 	%rd6, %rd1;
	cvta.to.global.u64 	%rd7, %rd3;
	cvta.to.global.u64 	%rd8, %rd4;
	mul.wide.s32 	%rd9, %r1, 4;
	add.s64 	%rd10, %rd5, %rd9;
	ld.global.u32 	%r6, [%rd10];
	add.s64 	%rd11, %rd6, %rd9;
	ld.global.u32 	%r7, [%rd11];
	add.s64 	%rd12, %rd7, %rd9;
	ld.global.u32 	%r8, [%rd12];
	mul.lo.s32 	%r9, %r8, %r7;
	mul.wide.s32 	%rd13, %r6, 4;
	add.s64 	%rd14, %rd8, %rd13;
	atom.global.add.u32 	%r10, [%rd14], %r9;
$L__BB1_2:
	ret;

}


// ===== COMPILED SASS (sm_100) =====

	.target	sm_100

	.elftype	@"ET_EXEC"


//--------------------- .note.nv.tkinfo           --------------------------
	.section	.note.nv.tkinfo,"",@"SHT_NOTE"
	.sectionflags	@"SHF_NOTE_NV_TKINFO"
	.tkinfo
        /*0018*/ 	.word	0x00000002
        /*0030*/ 	.string	""
        /*0030*/ 	.string	"ptxas"
        /*0030*/ 	.string	"Cuda compilation tools, release 13.0, V13.0.88"
        /*0030*/ 	.string	"Build cuda_13.0.r13.0/compiler.36424714_0"
        /*0030*/ 	.string	"-arch sm_100 -m 64 "



//--------------------- .note.nv.cuinfo           --------------------------
	.section	.note.nv.cuinfo,"",@"SHT_NOTE"
	.sectionflags	@"SHF_NOTE_NV_CUINFO"
        /*0018*/ 	.short	0x0002
        /*001a*/ 	.short	0x0064
        /*001c*/ 	.short	0x0082
	.zero		2


//--------------------- .nv.info                  --------------------------
	.section	.nv.info,"",@"SHT_CUDA_INFO"
	.align	4


	//----- nvinfo : EIATTR_REGCOUNT
	.align		4
        /*0000*/ 	.byte	0x04, 0x2f
        /*0002*/ 	.short	(.L_1 - .L_0)
	.align		4
.L_0:
        /*0004*/ 	.word	index@(_Z8spmv_cooPiS_S_S_S_i)
        /*0008*/ 	.word	0x0000000e


	//----- nvinfo : EIATTR_FRAME_SIZE
	.align		4
.L_1:
        /*000c*/ 	.byte	0x04, 0x11
        /*000e*/ 	.short	(.L_3 - .L_2)
	.align		4
.L_2:
        /*0010*/ 	.word	index@(_Z8spmv_cooPiS_S_S_S_i)
        /*0014*/ 	.word	0x00000000


	//----- nvinfo : EIATTR_REGCOUNT
	.align		4
.L_3:
        /*0018*/ 	.byte	0x04, 0x2f
        /*001a*/ 	.short	(.L_5 - .L_4)
	.align		4
.L_4:
        /*001c*/ 	.word	index@(_Z18spmv_coo_coalescedPiS_S_S_i)
        /*0020*/ 	.word	0x0000000e


	//----- nvinfo : EIATTR_FRAME_SIZE
	.align		4
.L_5:
        /*0024*/ 	.byte	0x04, 0x11
        /*0026*/ 	.short	(.L_7 - .L_6)
	.align		4
.L_6:
        /*0028*/ 	.word	index@(_Z18spmv_coo_coalescedPiS_S_S_i)
        /*002c*/ 	.word	0x00000000


	//----- nvinfo : EIATTR_MIN_STACK_SIZE
	.align		4
.L_7:
        /*0030*/ 	.byte	0x04, 0x12
        /*0032*/ 	.short	(.L_9 - .L_8)
	.align		4
.L_8:
        /*0034*/ 	.word	index@(_Z18spmv_coo_coalescedPiS_S_S_i)
        /*0038*/ 	.word	0x00000000


	//----- nvinfo : EIATTR_MIN_STACK_SIZE
	.align		4
.L_9:
        /*003c*/ 	.byte	0x04, 0x12
        /*003e*/ 	.short	(.L_11 - .L_10)
	.align		4
.L_10:
        /*0040*/ 	.word	index@(_Z8spmv_cooPiS_S_S_S_i)
        /*0044*/ 	.word	0x00000000
.L_11:


//--------------------- .nv.compat                --------------------------
	.section	.nv.compat,"",@"SHT_CUDA_COMPAT_INFO"
	.align	4
        /*0000*/ 	.byte	0x02, 0x09, 0x00, 0x00, 0x02, 0x02, 0x01, 0x00, 0x02, 0x05, 0x05, 0x00, 0x03, 0x07, 0x01, 0x01
        /*0010*/ 	.byte	0x02, 0x03, 0x00, 0x00, 0x02, 0x06, 0x01, 0x00, 0x04, 0x0b, 0x08, 0x00, 0x09, 0x00, 0x00, 0x00
        /*0020*/ 	.byte	0x00, 0x00, 0x00, 0x00


//--------------------- .nv.info._Z18spmv_coo_coalescedPiS_S_S_i --------------------------
	.section	.nv.info._Z18spmv_coo_coalescedPiS_S_S_i,"",@"SHT_CUDA_INFO"
	.sectionflags	@""
	.align	4


	//----- nvinfo : EIATTR_CUDA_API_VERSION
	.align		4
        /*0000*/ 	.byte	0x04, 0x37
        /*0002*/ 	.short	(.L_13 - .L_12)
.L_12:
        /*0004*/ 	.word	0x00000082


	//----- nvinfo : EIATTR_KPARAM_INFO
	.align		4
.L_13:
        /*0008*/ 	.byte	0x04, 0x17
        /*000a*/ 	.short	(.L_15 - .L_14)
.L_14:
        /*000c*/ 	.word	0x00000000
        /*0010*/ 	.short	0x0004
        /*0012*/ 	.short	0x0020
        /*0014*/ 	.byte	0x00, 0xf0, 0x11, 0x00


	//----- nvinfo : EIATTR_KPARAM_INFO
	.align		4
.L_15:
        /*0018*/ 	.byte	0x04, 0x17
        /*001a*/ 	.short	(.L_17 - .L_16)
.L_16:
        /*001c*/ 	.word	0x00000000
        /*0020*/ 	.short	0x0003
        /*0022*/ 	.short	0x0018
        /*0024*/ 	.byte	0x00, 0xf5, 0x21, 0x00


	//----- nvinfo : EIATTR_KPARAM_INFO
	.align		4
.L_17:
        /*0028*/ 	.byte	0x04, 0x17
        /*002a*/ 	.short	(.L_19 - .L_18)
.L_18:
        /*002c*/ 	.word	0x00000000
        /*0030*/ 	.short	0x0002
        /*0032*/ 	.short	0x0010
        /*0034*/ 	.byte	0x00, 0xf5, 0x21, 0x00


	//----- nvinfo : EIATTR_KPARAM_INFO
	.align		4
.L_19:
        /*0038*/ 	.byte	0x04, 0x17
        /*003a*/ 	.short	(.L_21 - .L_20)
.L_20:
        /*003c*/ 	.word	0x00000000
        /*0040*/ 	.short	0x0001
        /*0042*/ 	.short	0x0008
        /*0044*/ 	.byte	0x00, 0xf5, 0x21, 0x00


	//----- nvinfo : EIATTR_KPARAM_INFO
	.align		4
.L_21:
        /*0048*/ 	.byte	0x04, 0x17
        /*004a*/ 	.short	(.L_23 - .L_22)
.L_22:
        /*004c*/ 	.word	0x00000000
        /*0050*/ 	.short	0x0000
        /*0052*/ 	.short	0x0000
        /*0054*/ 	.byte	0x00, 0xf5, 0x21, 0x00


	//----- nvinfo : EIATTR_SPARSE_MMA_MASK
	.align		4
.L_23:
        /*0058*/ 	.byte	0x03, 0x50
        /*005a*/ 	.short	0x0000


	//----- nvinfo : EIATTR_MAXREG_COUNT
	.align		4
        /*005c*/ 	.byte	0x03, 0x1b
        /*005e*/ 	.short	0x00ff


	//----- nvinfo : EIATTR_MERCURY_ISA_VERSION
	.align		4
        /*0060*/ 	.byte	0x03, 0x5f
        /*0062*/ 	.short	0x0101


	//----- nvinfo : EIATTR_VRC_CTA_INIT_COUNT
	.align		4
        /*0064*/ 	.byte	0x02, 0x4a
	.zero		1
	.zero		1


	//----- nvinfo : EIATTR_EXIT_INSTR_OFFSETS
	.align		4
        /*0068*/ 	.byte	0x04, 0x1c
        /*006a*/ 	.short	(.L_25 - .L_24)


	//   ....[0]....
.L_24:
        /*006c*/ 	.word	0x00000070


	//   ....[1]....
        /*0070*/ 	.word	0x00000160


	//----- nvinfo : EIATTR_CBANK_PARAM_SIZE
	.align		4
.L_25:
        /*0074*/ 	.byte	0x03, 0x19
        /*0076*/ 	.short	0x0024


	//----- nvinfo : EIATTR_PARAM_CBANK
	.align		4
        /*0078*/ 	.byte	0x04, 0x0a
        /*007a*/ 	.short	(.L_27 - .L_26)
	.align		4
.L_26:
        /*007c*/ 	.word	index@(.nv.constant0._Z18spmv_coo_coalescedPiS_S_S_i)
        /*0080*/ 	.short	0x0380
        /*0082*/ 	.short	0x0024


	//----- nvinfo : EIATTR_SW_WAR
	.align		4
.L_27:
        /*0084*/ 	.byte	0x04, 0x36
        /*0086*/ 	.short	(.L_29 - .L_28)
.L_28:
        /*0088*/ 	.word	0x00000008
.L_29:


//--------------------- .nv.info._Z8spmv_cooPiS_S_S_S_i --------------------------
	.section	.nv.info._Z8spmv_cooPiS_S_S_S_i,"",@"SHT_CUDA_INFO"
	.sectionflags	@""
	.align	4


	//----- nvinfo : EIATTR_CUDA_API_VERSION
	.align		4
        /*0000*/ 	.byte	0x04, 0x37
        /*0002*/ 	.short	(.L_31 - .L_30)
.L_30:
        /*0004*/ 	.word	0x00000082


	//----- nvinfo : EIATTR_KPARAM_INFO
	.align		4
.L_31:
        /*0008*/ 	.byte	0x04, 0x17
        /*000a*/ 	.short	(.L_33 - .L_32)
.L_32:
        /*000c*/ 	.word	0x00000000
        /*0010*/ 	.short	0x0005
        /*0012*/ 	.short	0x0028
        /*0014*/ 	.byte	0x00, 0xf0, 0x11, 0x00


	//----- nvinfo : EIATTR_KPARAM_INFO
	.align		4
.L_33:
        /*0018*/ 	.byte	0x04, 0x17
        /*001a*/ 	.short	(.L_35 - .L_34)
.L_34:
        /*001c*/ 	.word	0x00000000
        /*0020*/ 	.short	0x0004
        /*0022*/ 	.short	0x0020
        /*0024*/ 	.byte	0x00, 0xf5, 0x21, 0x00


	//----- nvinfo : EIATTR_KPARAM_INFO
	.align		4
.L_35:
        /*0028*/ 	.byte	0x04, 0x17
        /*002a*/ 	.short	(.L_37 - .L_36)
.L_36:
        /*002c*/ 	.word	0x00000000
        /*0030*/ 	.short	0x0003
        /*0032*/ 	.short	0x0018
        /*0034*/ 	.byte	0x00, 0xf5, 0x21, 0x00


	//----- nvinfo : EIATTR_KPARAM_INFO
	.align		4
.L_37:
        /*0038*/ 	.byte	0x04, 0x17
        /*003a*/ 	.short	(.L_39 - .L_38)
.L_38:
        /*003c*/ 	.word	0x00000000
        /*0040*/ 	.short	0x0002
        /*0042*/ 	.short	0x0010
        /*0044*/ 	.byte	0x00, 0xf5, 0x21, 0x00


	//----- nvinfo : EIATTR_KPARAM_INFO
	.align		4
.L_39:
        /*0048*/ 	.byte	0x04, 0x17
        /*004a*/ 	.short	(.L_41 - .L_40)
.L_40:
        /*004c*/ 	.word	0x00000000
        /*0050*/ 	.short	0x0001
        /*0052*/ 	.short	0x0008
        /*0054*/ 	.byte	0x00, 0xf5, 0x21, 0x00


	//----- nvinfo : EIATTR_KPARAM_INFO
	.align		4
.L_41:
        /*0058*/ 	.byte	0x04, 0x17
        /*005a*/ 	.short	(.L_43 - .L_42)
.L_42:
        /*005c*/ 	.word	0x00000000
        /*0060*/ 	.short	0x0000
        /*0062*/ 	.short	0x0000
        /*0064*/ 	.byte	0x00, 0xf5, 0x21, 0x00


	//----- nvinfo : EIATTR_SPARSE_MMA_MASK
	.align		4
.L_43:
        /*0068*/ 	.byte	0x03, 0x50
        /*006a*/ 	.short	0x0000


	//----- nvinfo : EIATTR_MAXREG_COUNT
	.align		4
        /*006c*/ 	.byte	0x03, 0x1b
        /*006e*/ 	.short	0x00ff


	//----- nvinfo : EIATTR_MERCURY_ISA_VERSION
	.align		4
        /*0070*/ 	.byte	0x03, 0x5f
        /*0072*/ 	.short	0x0101


	//----- nvinfo : EIATTR_VRC_CTA_INIT_COUNT
	.align		4
        /*0074*/ 	.byte	0x02, 0x4a
	.zero		1
	.zero		1


	//----- nvinfo : EIATTR_EXIT_INSTR_OFFSETS
	.align		4
        /*0078*/ 	.byte	0x04, 0x1c
        /*007a*/ 	.short	(.L_45 - .L_44)


	//   ....[0]....
.L_44:
        /*007c*/ 	.word	0x00000070


	//   ....[1]....
        /*0080*/ 	.word	0x00000190


	//----- nvinfo : EIATTR_CBANK_PARAM_SIZE
	.align		4
.L_45:
        /*0084*/ 	.byte	0x03, 0x19
        /*0086*/ 	.short	0x002c


	//----- nvinfo : EIATTR_PARAM_CBANK
	.align		4
        /*0088*/ 	.byte	0x04, 0x0a
        /*008a*/ 	.short	(.L_47 - .L_46)
	.align		4
.L_46:
        /*008c*/ 	.word	index@(.nv.constant0._Z8spmv_cooPiS_S_S_S_i)
        /*0090*/ 	.short	0x0380
        /*0092*/ 	.short	0x002c


	//----- nvinfo : EIATTR_SW_WAR
	.align		4
.L_47:
        /*0094*/ 	.byte	0x04, 0x36
        /*0096*/ 	.short	(.L_49 - .L_48)
.L_48:
        /*0098*/ 	.word	0x00000008
.L_49:


//--------------------- .nv.callgraph             --------------------------
	.section	.nv.callgraph,"",@"SHT_CUDA_CALLGRAPH"
	.align	4
	.sectionentsize	8
	.align		4
        /*0000*/ 	.word	0x00000000
	.align		4
        /*0004*/ 	.word	0xffffffff
	.align		4
        /*0008*/ 	.word	0x00000000
	.align		4
        /*000c*/ 	.word	0xfffffffe
	.align		4
        /*0010*/ 	.word	0x00000000
	.align		4
        /*0014*/ 	.word	0xfffffffd
	.align		4
        /*0018*/ 	.word	0x00000000
	.align		4
        /*001c*/ 	.word	0xfffffffc


//--------------------- .text._Z18spmv_coo_coalescedPiS_S_S_i --------------------------
	.section	.text._Z18spmv_coo_coalescedPiS_S_S_i,"ax",@progbits
	.align	128
        .global         _Z18spmv_coo_coalescedPiS_S_S_i
        .type           _Z18spmv_coo_coalescedPiS_S_S_i,@function
        .size           _Z18spmv_coo_coalescedPiS_S_S_i,(.L_x_2 - _Z18spmv_coo_coalescedPiS_S_S_i)
        .other          _Z18spmv_coo_coalescedPiS_S_S_i,@"STO_CUDA_ENTRY STV_DEFAULT"
_Z18spmv_coo_coalescedPiS_S_S_i:
.text._Z18spmv_coo_coalescedPiS_S_S_i:
[----:B------:R-:W-:Y:S01]  /*0000*/  LDC R1, c[0x0][0x37c] ;  /* 0x0000df00ff017b82 */ /* 0x000fe20000000800 */
[----:B------:R-:W0:Y:S07]  /*0010*/  S2R R0, SR_TID.X ;  /* 0x0000000000007919 */ /* 0x000e2e0000002100 */
[----:B------:R-:W0:Y:S01]  /*0020*/  S2UR UR4, SR_CTAID.X ;  /* 0x00000000000479c3 */ /* 0x000e220000002500 */
[----:B------:R-:W1:Y:S07]  /*0030*/  LDCU UR5, c[0x0][0x3a0] ;  /* 0x00007400ff0577ac */ /* 0x000e6e0008000800 */
[----:B------:R-:W0:Y:S02]  /*0040*/  LDC R9, c[0x0][0x360] ;  /* 0x0000d800ff097b82 */ /* 0x000e240000000800 */
[----:B0-----:R-:W-:-:S05]  /*0050*/  IMAD R9, R9, UR4, R0 ;  /* 0x0000000409097c24 */ /* 0x001fca000f8e0200 */
[----:B-1----:R-:W-:-:S13]  /*0060*/  ISETP.GE.AND P0, PT, R9, UR5, PT ;  /* 0x0000000509007c0c */ /* 0x002fda000bf06270 */
[----:B------:R-:W-:Y:S05]  /*0070*/  @P0 EXIT ;  /* 0x000000000000094d */ /* 0x000fea0003800000 */
[----:B------:R-:W0:Y:S01]  /*0080*/  LDC.64 R4, c[0x0][0x380] ;  /* 0x0000e000ff047b82 */ /* 0x000e220000000a00 */
[----:B------:R-:W1:Y:S07]  /*0090*/  LDCU.64 UR4, c[0x0][0x358] ;  /* 0x00006b00ff0477ac */ /* 0x000e6e0008000a00 */
[----:B------:R-:W2:Y:S08]  /*00a0*/  LDC.64 R6, c[0x0][0x390] ;  /* 0x0000e400ff067b82 */ /* 0x000eb00000000a00 */
[----:B------:R-:W3:Y:S01]  /*00b0*/  LDC.64 R2, c[0x0][0x388] ;  /* 0x0000e200ff027b82 */ /* 0x000ee20000000a00 */
[----:B0-----:R-:W-:-:S06]  /*00c0*/  IMAD.WIDE R4, R9, 0x4, R4 ;  /* 0x0000000409047825 */ /* 0x001fcc00078e0204 */
[----:B-1----:R-:W4:Y:S01]  /*00d0*/  LDG.E R4, desc[UR4][R4.64] ;  /* 0x0000000404047981 */ /* 0x002f22000c1e1900 */
[----:B--2---:R-:W-:-:S06]  /*00e0*/  IMAD.WIDE R6, R9, 0x4, R6 ;  /* 0x0000000409067825 */ /* 0x004fcc00078e0206 */
[----:B------:R-:W4:Y:S01]  /*00f0*/  LDG.E R7, desc[UR4][R6.64] ;  /* 0x0000000406077981 */ /* 0x000f22000c1e1900 */
[----:B---3--:R-:W-:Y:S02]  /*0100*/  IMAD.WIDE R2, R9, 0x4, R2 ;  /* 0x0000000409027825 */ /* 0x008fe400078e0202 */
[----:B------:R-:W0:Y:S04]  /*0110*/  LDC.64 R8, c[0x0][0x398] ;  /* 0x0000e600ff087b82 */ /* 0x000e280000000a00 */
[----:B------:R-:W0:Y:S01]  /*0120*/  LDG.E R3, desc[UR4][R2.64] ;  /* 0x0000000402037981 */ /* 0x000e22000c1e1900 */
[----:B----4-:R-:W-:Y:S02]  /*0130*/  IMAD R11, R4, R7, RZ ;  /* 0x00000007040b7224 */ /* 0x010fe400078e02ff */
[----:B0-----:R-:W-:-:S05]  /*0140*/  IMAD.WIDE R8, R3, 0x4, R8 ;  /* 0x0000000403087825 */ /* 0x001fca00078e0208 */
[----:B------:R-:W-:Y:S01]  /*0150*/  REDG.E.ADD.STRONG.GPU desc[UR4][R8.64], R11 ;  /* 0x0000000b0800798e */ /* 0x000fe2000c12e104 */
[----:B------:R-:W-:Y:S05]  /*0160*/  EXIT ;  /* 0x000000000000794d */ /* 0x000fea0003800000 */
.L_x_0:
[----:B------:R-:W-:-:S00]  /*0170*/  BRA `(.L_x_0) ;  /* 0xfffffffc00fc7947 */ /* 0x000fc0000383ffff */
[----:B------:R-:W-:-:S00]  /*0180*/  NOP ;  /* 0x0000000000007918 */ /* 0x000fc00000000000 */
[----:B------:R-:W-:-:S00]  /*0190*/  NOP ;  /* 0x0000000000007918 */ /* 0x000fc00000000000 */
[----:B------:R-:W-:-:S00]  /*01a0*/  NOP ;  /* 0x0000000000007918 */ /* 0x000fc00000000000 */
[----:B------:R-:W-:-:S00]  /*01b0*/  NOP ;  /* 0x0000000000007918 */ /* 0x000fc00000000000 */
[----:B------:R-:W-:-:S00]  /*01c0*/  NOP ;  /* 0x0000000000007918 */ /* 0x000fc00000000000 */
[----:B------:R-:W-:-:S00]  /*01d0*/  NOP ;  /* 0x0000000000007918 */ /* 0x000fc00000000000 */
[----:B------:R-:W-:-:S00]  /*01e0*/  NOP ;  /* 0x0000000000007918 */ /* 0x000fc00000000000 */
[----:B------:R-:W-:-:S00]  /*01f0*/  NOP ;  /* 0x0000000000007918 */ /* 0x000fc00000000000 */
.L_x_2:


//--------------------- .text._Z8spmv_cooPiS_S_S_S_i --------------------------
	.section	.text._Z8spmv_cooPiS_S_S_S_i,"ax",@progbits
	.align	128
        .global         _Z8spmv_cooPiS_S_S_S_i
        .type           _Z8spmv_cooPiS_S_S_S_i,@function
        .size           _Z8spmv_cooPiS_S_S_S_i,(.L_x_3 - _Z8spmv_cooPiS_S_S_S_i)
        .other          _Z8spmv_cooPiS_S_S_S_i,@"STO_CUDA_ENTRY STV_DEFAULT"
_Z8spmv_cooPiS_S_S_S_i:
.text._Z8spmv_cooPiS_S_S_S_i:
        /* <DEDUP_REMOVED lines=12> */
[----:B0-----:R-:W-:-:S07]  /*00c0*/  IMAD.WIDE R4, R11, 0x4, R4 ;  /* 0x000000040b047825 */ /* 0x001fce00078e0204 */
[----:B------:R-:W0:Y:S01]  /*00d0*/  LDC.64 R6, c[0x0][0x398] ;  /* 0x0000e600ff067b82 */ /* 0x000e220000000a00 */
[----:B-1----:R-:W0:Y:S01]  /*00e0*/  LDG.E R5, desc[UR4][R4.64] ;  /* 0x0000000404057981 */ /* 0x002e22000c1e1900 */
[----:B--2---:R-:W-:-:S06]  /*00f0*/  IMAD.WIDE R2, R11, 0x4, R2 ;  /* 0x000000040b027825 */ /* 0x004fcc00078e0202 */
[----:B------:R-:W2:Y:S01]  /*0100*/  LDG.E R3, desc[UR4][R2.64] ;  /* 0x0000000402037981 */ /* 0x000ea2000c1e1900 */
[----:B---3--:R-:W-:Y:S02]  /*0110*/  IMAD.WIDE R8, R11, 0x4, R8 ;  /* 0x000000040b087825 */ /* 0x008fe400078e0208 */
[----:B------:R-:W2:Y:S04]  /*0120*/  LDC.64 R10, c[0x0][0x3a0] ;  /* 0x0000e800ff0a7b82 */ /* 0x000ea80000000a00 */
[----:B------:R-:W3:Y:S01]  /*0130*/  LDG.E R9, desc[UR4][R8.64] ;  /* 0x0000000408097981 */ /* 0x000ee2000c1e1900 */
[----:B0-----:R-:W-:-:S06]  /*0140*/  IMAD.WIDE R6, R5, 0x4, R6 ;  /* 0x0000000405067825 */ /* 0x001fcc00078e0206 */
[----:B------:R-:W3:Y:S01]  /*0150*/  LDG.E R6, desc[UR4][R6.64] ;  /* 0x0000000406067981 */ /* 0x000ee2000c1e1900 */
[----:B--2---:R-:W-:-:S04]  /*0160*/  IMAD.WIDE R4, R3, 0x4, R10 ;  /* 0x0000000403047825 */ /* 0x004fc800078e020a */
[----:B---3--:R-:W-:-:S05]  /*0170*/  IMAD R11, R6, R9, RZ ;  /* 0x00000009060b7224 */ /* 0x008fca00078e02ff */
[----:B------:R-:W-:Y:S01]  /*0180*/  REDG.E.ADD.STRONG.GPU desc[UR4][R4.64], R11 ;  /* 0x0000000b0400798e */ /* 0x000fe2000c12e104 */
[----:B------:R-:W-:Y:S05]  /*0190*/  EXIT ;  /* 0x000000000000794d */ /* 0x000fea0003800000 */
.L_x_1:
        /* <DEDUP_REMOVED lines=14> */
.L_x_3:


//--------------------- .nv.shared.reserved.0     --------------------------
	.section	.nv.shared.reserved.0,"aw",@nobits
	.weak		__nv_reservedSMEM_offset_0_alias
	.size		__nv_reservedSMEM_offset_0_alias, 0, 64
	.other		__nv_reservedSMEM_offset_0_alias,@"STO_CUDA_RESERVED_SHARED STV_DEFAULT"
__nv_reservedSMEM_offset_0_alias:
	.zero		0
	.zero		64


//--------------------- .nv.constant0._Z18spmv_coo_coalescedPiS_S_S_i --------------------------
	.section	.nv.constant0._Z18spmv_coo_coalescedPiS_S_S_i,"a",@progbits
	.sectionflags	@""
	.align	4
.nv.constant0._Z18spmv_coo_coalescedPiS_S_S_i:
	.zero		932


//--------------------- .nv.constant0._Z8spmv_cooPiS_S_S_S_i --------------------------
	.section	.nv.constant0._Z8spmv_cooPiS_S_S_S_i,"a",@progbits
	.sectionflags	@""
	.align	4
.nv.constant0._Z8spmv_cooPiS_S_S_S_i:
	.zero		940


//--------------------- SYMBOLS --------------------------

	.type		.nv.reservedSmem.offset0,@object
	.size		.nv.reservedSmem.offset0,0x4
